	.headerflags	@"EF_CUDA_TEXMODE_UNIFIED EF_CUDA_64BIT_ADDRESS EF_CUDA_ACCELERATORS EF_CUDA_SM90 EF_CUDA_VIRTUAL_SM(EF_CUDA_SM90)"
	.elftype	@"ET_EXEC"


//--------------------- .nv.info                  --------------------------
	.section	.nv.info,"",@"SHT_CUDA_INFO"
	.align	4


	//----- nvinfo : EIATTR_REGCOUNT
	.align		4
        /*0000*/ 	.byte	0x04, 0x2f
        /*0002*/ 	.short	(.L_3 - .L_2)
	.align		4
.L_2:
        /*0004*/ 	.word	index@(triton_poi_fused__native_batch_norm_legit_no_training_silu_12)
        /*0008*/ 	.word	0x00000017


	//----- nvinfo : EIATTR_MIN_STACK_SIZE
	.align		4
.L_3:
        /*000c*/ 	.byte	0x04, 0x12
        /*000e*/ 	.short	(.L_5 - .L_4)
	.align		4
.L_4:
        /*0010*/ 	.word	index@(triton_poi_fused__native_batch_norm_legit_no_training_silu_12)
        /*0014*/ 	.word	0x00000000


	//----- nvinfo : EIATTR_FRAME_SIZE
	.align		4
.L_5:
        /*0018*/ 	.byte	0x04, 0x11
        /*001a*/ 	.short	(.L_7 - .L_6)
	.align		4
.L_6:
        /*001c*/ 	.word	index@(triton_poi_fused__native_batch_norm_legit_no_training_silu_12)
        /*0020*/ 	.word	0x00000000


	//----- nvinfo : EIATTR_MIN_STACK_SIZE
	.align		4
.L_7:
        /*0024*/ 	.byte	0x04, 0x12
        /*0026*/ 	.short	(.L_9 - .L_8)
	.align		4
.L_8:
        /*0028*/ 	.word	index@(triton_poi_fused__native_batch_norm_legit_no_training_silu_12)
        /*002c*/ 	.word	0x00000000
.L_9:


//--------------------- .nv.info.triton_poi_fused__native_batch_norm_legit_no_training_silu_12 --------------------------
	.section	.nv.info.triton_poi_fused__native_batch_norm_legit_no_training_silu_12,"",@"SHT_CUDA_INFO"
	.sectionflags	@""
	.align	4


	//----- nvinfo : EIATTR_CUDA_API_VERSION
	.align		4
        /*0000*/ 	.byte	0x04, 0x37
        /*0002*/ 	.short	(.L_11 - .L_10)
.L_10:
        /*0004*/ 	.word	0x0000007c


	//----- nvinfo : EIATTR_KPARAM_INFO
	.align		4
.L_11:
        /*0008*/ 	.byte	0x04, 0x17
        /*000a*/ 	.short	(.L_13 - .L_12)
.L_12:
        /*000c*/ 	.word	0x00000000
        /*0010*/ 	.short	0x0006
        /*0012*/ 	.short	0x0030
        /*0014*/ 	.byte	0x00, 0xf0, 0x11, 0x00


	//----- nvinfo : EIATTR_KPARAM_INFO
	.align		4
.L_13:
        /*0018*/ 	.byte	0x04, 0x17
        /*001a*/ 	.short	(.L_15 - .L_14)
.L_14:
        /*001c*/ 	.word	0x00000000
        /*0020*/ 	.short	0x0005
        /*0022*/ 	.short	0x0028
        /*0024*/ 	.byte	0x00, 0xf4, 0x21, 0x00


	//----- nvinfo : EIATTR_KPARAM_INFO
	.align		4
.L_15:
        /*0028*/ 	.byte	0x04, 0x17
        /*002a*/ 	.short	(.L_17 - .L_16)
.L_16:
        /*002c*/ 	.word	0x00000000
        /*0030*/ 	.short	0x0004
        /*0032*/ 	.short	0x0020
        /*0034*/ 	.byte	0x00, 0xf4, 0x21, 0x00


	//----- nvinfo : EIATTR_KPARAM_INFO
	.align		4
.L_17:
        /*0038*/ 	.byte	0x04, 0x17
        /*003a*/ 	.short	(.L_19 - .L_18)
.L_18:
        /*003c*/ 	.word	0x00000000
        /*0040*/ 	.short	0x0003
        /*0042*/ 	.short	0x0018
        /*0044*/ 	.byte	0x00, 0xf4, 0x21, 0x00


	//----- nvinfo : EIATTR_KPARAM_INFO
	.align		4
.L_19:
        /*0048*/ 	.byte	0x04, 0x17
        /*004a*/ 	.short	(.L_21 - .L_20)
.L_20:
        /*004c*/ 	.word	0x00000000
        /*0050*/ 	.short	0x0002
        /*0052*/ 	.short	0x0010
        /*0054*/ 	.byte	0x00, 0xf4, 0x21, 0x00


	//----- nvinfo : EIATTR_KPARAM_INFO
	.align		4
.L_21:
        /*0058*/ 	.byte	0x04, 0x17
        /*005a*/ 	.short	(.L_23 - .L_22)
.L_22:
        /*005c*/ 	.word	0x00000000
        /*0060*/ 	.short	0x0001
        /*0062*/ 	.short	0x0008
        /*0064*/ 	.byte	0x00, 0xf4, 0x21, 0x00


	//----- nvinfo : EIATTR_KPARAM_INFO
	.align		4
.L_23:
        /*0068*/ 	.byte	0x04, 0x17
        /*006a*/ 	.short	(.L_25 - .L_24)
.L_24:
        /*006c*/ 	.word	0x00000000
        /*0070*/ 	.short	0x0000
        /*0072*/ 	.short	0x0000
        /*0074*/ 	.byte	0x00, 0xf4, 0x21, 0x00


	//----- nvinfo : EIATTR_SPARSE_MMA_MASK
	.align		4
.L_25:
        /*0078*/ 	.byte	0x03, 0x50
        /*007a*/ 	.short	0x0000


	//----- nvinfo : EIATTR_MAXREG_COUNT
	.align		4
        /*007c*/ 	.byte	0x03, 0x1b
        /*007e*/ 	.short	0x00ff


	//----- nvinfo : EIATTR_EXIT_INSTR_OFFSETS
	.align		4
        /*0080*/ 	.byte	0x04, 0x1c
        /*0082*/ 	.short	(.L_27 - .L_26)


	//   ....[0]....
.L_26:
        /*0084*/ 	.word	0x00000580


	//   ....[1]....
        /*0088*/ 	.word	0x000005a0


	//----- nvinfo : EIATTR_REQNTID
	.align		4
.L_27:
        /*008c*/ 	.byte	0x04, 0x10
        /*008e*/ 	.short	(.L_29 - .L_28)
.L_28:
        /*0090*/ 	.word	0x00000080
        /*0094*/ 	.word	0x00000001
        /*0098*/ 	.word	0x00000001


	//----- nvinfo : EIATTR_CBANK_PARAM_SIZE
	.align		4
.L_29:
        /*009c*/ 	.byte	0x03, 0x19
        /*009e*/ 	.short	0x0034


	//----- nvinfo : EIATTR_PARAM_CBANK
	.align		4
        /*00a0*/ 	.byte	0x04, 0x0a
        /*00a2*/ 	.short	(.L_31 - .L_30)
	.align		4
.L_30:
        /*00a4*/ 	.word	index@(.nv.constant0.triton_poi_fused__native_batch_norm_legit_no_training_silu_12)
        /*00a8*/ 	.short	0x0210
        /*00aa*/ 	.short	0x0034


	//----- nvinfo : EIATTR_SW_WAR
	.align		4
.L_31:
        /*00ac*/ 	.byte	0x04, 0x36
        /*00ae*/ 	.short	(.L_33 - .L_32)
.L_32:
        /*00b0*/ 	.word	0x00000008
.L_33:


//--------------------- .nv.callgraph             --------------------------
	.section	.nv.callgraph,"",@"SHT_CUDA_CALLGRAPH"
	.align	4
	.sectionentsize	8
	.align		4
        /*0000*/ 	.word	0x00000000
	.align		4
        /*0004*/ 	.word	0xffffffff
	.align		4
        /*0008*/ 	.word	0x00000000
	.align		4
        /*000c*/ 	.word	0xfffffffe
	.align		4
        /*0010*/ 	.word	0x00000000
	.align		4
        /*0014*/ 	.word	0xfffffffd
	.align		4
        /*0018*/ 	.word	0x00000000
	.align		4
        /*001c*/ 	.word	0xfffffffc


//--------------------- .nv.constant4             --------------------------
	.section	.nv.constant4,"a",@progbits
	.align	8
	.align		8
.nv.constant4:
        /*0000*/ 	.dword	_$_str
	.align		8
        /*0008*/ 	.dword	_$_str_$_2


//--------------------- .text.triton_poi_fused__native_batch_norm_legit_no_training_silu_12 --------------------------
	.section	.text.triton_poi_fused__native_batch_norm_legit_no_training_silu_12,"ax",@progbits
	.align	128
        .global         triton_poi_fused__native_batch_norm_legit_no_training_silu_12
        .type           triton_poi_fused__native_batch_norm_legit_no_training_silu_12,@function
        .size           triton_poi_fused__native_batch_norm_legit_no_training_silu_12,(.L_x_1 - triton_poi_fused__native_batch_norm_legit_no_training_silu_12)
        .other          triton_poi_fused__native_batch_norm_legit_no_training_silu_12,@"STO_CUDA_ENTRY STV_DEFAULT"
triton_poi_fused__native_batch_norm_legit_no_training_silu_12:
.text.triton_poi_fused__native_batch_norm_legit_no_training_silu_12:
[----:B------:R-:W0:Y:S01]  /*0000*/  LDC R1, c[0x0][0x28] ;  /* 0x00000a00ff017b82 */ /* 0x000e220000000800 */
[----:B------:R-:W1:Y:S07]  /*0010*/  S2R R0, SR_TID.X ;  /* 0x0000000000007919 */ /* 0x000e6e0000002100 */
[----:B------:R-:W2:Y:S01]  /*0020*/  LDC.64 R8, c[0x0][0x228] ;  /* 0x00008a00ff087b82 */ /* 0x000ea20000000a00 */
[----:B------:R-:W-:Y:S01]  /*0030*/  ULDC.64 UR4, c[0x0][0x208] ;  /* 0x0000820000047ab9 */ /* 0x000fe20000000a00 */
[----:B------:R-:W3:Y:S06]  /*0040*/  S2R R5, SR_CTAID.X ;  /* 0x0000000000057919 */ /* 0x000eec0000002500 */
[----:B------:R-:W4:Y:S08]  /*0050*/  LDC.64 R14, c[0x0][0x220] ;  /* 0x00008800ff0e7b82 */ /* 0x000f300000000a00 */
[----:B------:R-:W5:Y:S08]  /*0060*/  LDC.64 R12, c[0x0][0x218] ;  /* 0x00008600ff0c7b82 */ /* 0x000f700000000a00 */
[----:B------:R-:W5:Y:S01]  /*0070*/  LDC.64 R16, c[0x0][0x230] ;  /* 0x00008c00ff107b82 */ /* 0x000f620000000a00 */
[----:B-1----:R-:W-:-:S07]  /*0080*/  SHF.L.U32 R0, R0, 0x1, RZ ;  /* 0x0000000100007819 */ /* 0x002fce00000006ff */
[----:B------:R-:W1:Y:S01]  /*0090*/  LDC.64 R18, c[0x0][0x238] ;  /* 0x00008e00ff127b82 */ /* 0x000e620000000a00 */
[----:B---3--:R-:W-:Y:S02]  /*00a0*/  SHF.R.S32.HI R3, RZ, 0x17, R5 ;  /* 0x00000017ff037819 */ /* 0x008fe40000011405 */
[----:B------:R-:W-:Y:S02]  /*00b0*/  LOP3.LUT R0, R0, 0xfe, RZ, 0xc0, !PT ;  /* 0x000000fe00007812 */ /* 0x000fe400078ec0ff */
[----:B------:R-:W-:Y:S02]  /*00c0*/  SGXT R3, R3, 0x1 ;  /* 0x000000010303781a */ /* 0x000fe40000000200 */
[----:B------:R-:W-:-:S04]  /*00d0*/  LEA R0, R5, R0, 0x8 ;  /* 0x0000000005007211 */ /* 0x000fc800078e40ff */
[----:B------:R-:W-:Y:S02]  /*00e0*/  LEA.HI R3, R3, R0, RZ, 0x8 ;  /* 0x0000000003037211 */ /* 0x000fe400078f40ff */
[----:B------:R-:W-:Y:S02]  /*00f0*/  ISETP.GE.AND P0, PT, R0, 0x400, PT ;  /* 0x000004000000780c */ /* 0x000fe40003f06270 */
[----:B------:R-:W-:-:S04]  /*0100*/  LOP3.LUT R3, R3, 0xffffff00, RZ, 0xc0, !PT ;  /* 0xffffff0003037812 */ /* 0x000fc800078ec0ff */
[----:B------:R-:W-:Y:S02]  /*0110*/  IADD3 R11, R0, -R3, RZ ;  /* 0x80000003000b7210 */ /* 0x000fe40007ffe0ff */
[----:B------:R-:W-:-:S03]  /*0120*/  CS2R R2, SRZ ;  /* 0x0000000000027805 */ /* 0x000fc6000001ff00 */
[----:B--2---:R-:W-:-:S05]  /*0130*/  IMAD.WIDE R8, R11, 0x4, R8 ;  /* 0x000000040b087825 */ /* 0x004fca00078e0208 */
[----:B------:R2:W3:Y:S01]  /*0140*/  @!P0 LDG.E.EL.64 R2, desc[UR4][R8.64] ;  /* 0x0000000408028981 */ /* 0x0004e2000c2e1b00 */
[----:B------:R-:W-:Y:S02]  /*0150*/  CS2R R4, SRZ ;  /* 0x0000000000047805 */ /* 0x000fe4000001ff00 */
[----:B------:R-:W-:Y:S01]  /*0160*/  CS2R R6, SRZ ;  /* 0x0000000000067805 */ /* 0x000fe2000001ff00 */
[----:B----4-:R-:W-:-:S04]  /*0170*/  IMAD.WIDE R14, R11, 0x4, R14 ;  /* 0x000000040b0e7825 */ /* 0x010fc800078e020e */
[----:B-----5:R-:W-:Y:S01]  /*0180*/  IMAD.WIDE R12, R0, 0x4, R12 ;  /* 0x00000004000c7825 */ /* 0x020fe200078e020c */
[----:B------:R4:W5:Y:S01]  /*0190*/  @!P0 LDG.E.EL.64 R4, desc[UR4][R14.64] ;  /* 0x000000040e048981 */ /* 0x000962000c2e1b00 */
[----:B--2---:R-:W-:Y:S02]  /*01a0*/  CS2R R8, SRZ ;  /* 0x0000000000087805 */ /* 0x004fe4000001ff00 */
[C---:B0-----:R-:W-:Y:S01]  /*01b0*/  IMAD.WIDE R16, R11.reuse, 0x4, R16 ;  /* 0x000000040b107825 */ /* 0x041fe200078e0210 */
[----:B------:R0:W5:Y:S03]  /*01c0*/  @!P0 LDG.E.64 R6, desc[UR4][R12.64] ;  /* 0x000000040c068981 */ /* 0x000166000c1e1b00 */
[----:B-1----:R-:W-:Y:S01]  /*01d0*/  IMAD.WIDE R18, R11, 0x4, R18 ;  /* 0x000000040b127825 */ /* 0x002fe200078e0212 */
[----:B------:R-:W-:-:S04]  /*01e0*/  CS2R R10, SRZ ;  /* 0x00000000000a7805 */ /* 0x000fc8000001ff00 */
[----:B------:R-:W2:Y:S04]  /*01f0*/  @!P0 LDG.E.EL.64 R8, desc[UR4][R18.64] ;  /* 0x0000000412088981 */ /* 0x000ea8000c2e1b00 */
[----:B------:R-:W2:Y:S01]  /*0200*/  @!P0 LDG.E.EL.64 R10, desc[UR4][R16.64] ;  /* 0x00000004100a8981 */ /* 0x000ea2000c2e1b00 */
[----:B---3--:R-:W-:Y:S01]  /*0210*/  FADD R2, R2, 9.9999997473787516356e-06 ;  /* 0x3727c5ac02027421 */ /* 0x008fe20000000000 */
[----:B------:R-:W-:-:S03]  /*0220*/  FADD R3, R3, 9.9999997473787516356e-06 ;  /* 0x3727c5ac03037421 */ /* 0x000fc60000000000 */
[----:B------:R-:W1:Y:S08]  /*0230*/  MUFU.SQRT R20, R2 ;  /* 0x0000000200147308 */ /* 0x000e700000002000 */
[----:B----4-:R-:W3:Y:S01]  /*0240*/  MUFU.SQRT R14, R3 ;  /* 0x00000003000e7308 */ /* 0x010ee20000002000 */
[C---:B-1----:R-:W-:Y:S02]  /*0250*/  FSETP.GT.AND P1, PT, R20.reuse, 8.50705917302346158658e+37, PT ;  /* 0x7e8000001400780b */ /* 0x042fe40003f24000 */
[----:B------:R-:W-:-:S02]  /*0260*/  FSETP.GEU.AND P3, PT, R20, 1.175494350822287508e-38, PT ;  /* 0x008000001400780b */ /* 0x000fc40003f6e000 */
[C---:B---3--:R-:W-:Y:S02]  /*0270*/  FSETP.GT.AND P2, PT, R14.reuse, 8.50705917302346158658e+37, PT ;  /* 0x7e8000000e00780b */ /* 0x048fe40003f44000 */
[----:B------:R-:W-:-:S07]  /*0280*/  FSETP.GEU.AND P4, PT, R14, 1.175494350822287508e-38, PT ;  /* 0x008000000e00780b */ /* 0x000fce0003f8e000 */
[----:B------:R-:W-:Y:S01]  /*0290*/  @P1 FMUL R20, R20, 0.25 ;  /* 0x3e80000014141820 */ /* 0x000fe20000400000 */
[----:B------:R-:W-:-:S03]  /*02a0*/  HFMA2.MMA R2, -RZ, RZ, 1.625, 0 ;  /* 0x3e800000ff027435 */ /* 0x000fc600000001ff */
[----:B------:R-:W-:Y:S01]  /*02b0*/  @!P3 FMUL R20, R20, 16777216 ;  /* 0x4b8000001414b820 */ /* 0x000fe20000400000 */
[----:B------:R-:W-:-:S05]  /*02c0*/  @P2 FMUL R14, R14, 0.25 ;  /* 0x3e8000000e0e2820 */ /* 0x000fca0000400000 */
[----:B------:R-:W1:Y:S01]  /*02d0*/  MUFU.RCP R20, R20 ;  /* 0x0000001400147308 */ /* 0x000e620000001000 */
[----:B------:R-:W-:Y:S01]  /*02e0*/  @!P4 FMUL R14, R14, 16777216 ;  /* 0x4b8000000e0ec820 */ /* 0x000fe20000400000 */
[----:B------:R-:W-:-:S06]  /*02f0*/  FSEL R3, R2, 1, P1 ;  /* 0x3f80000002037808 */ /* 0x000fcc0000800000 */
[----:B------:R-:W3:Y:S01]  /*0300*/  MUFU.RCP R14, R14 ;  /* 0x0000000e000e7308 */ /* 0x000ee20000001000 */
[----:B------:R-:W-:Y:S01]  /*0310*/  @!P3 FMUL R3, R3, 16777216 ;  /* 0x4b8000000303b820 */ /* 0x000fe20000400000 */
[----:B0-----:R-:W-:Y:S01]  /*0320*/  FSEL R13, R2, 1, P2 ;  /* 0x3f800000020d7808 */ /* 0x001fe20001000000 */
[----:B-----5:R-:W-:Y:S02]  /*0330*/  FADD R4, -R4, R6 ;  /* 0x0000000604047221 */ /* 0x020fe40000000100 */
[----:B-1----:R-:W-:Y:S02]  /*0340*/  FMUL R3, R20, R3 ;  /* 0x0000000314037220 */ /* 0x002fe40000400000 */
[----:B------:R-:W-:Y:S01]  /*0350*/  @!P4 FMUL R13, R13, 16777216 ;  /* 0x4b8000000d0dc820 */ /* 0x000fe20000400000 */
[----:B------:R-:W-:Y:S01]  /*0360*/  FADD R5, -R5, R7 ;  /* 0x0000000705057221 */ /* 0x000fe20000000100 */
[----:B------:R-:W-:Y:S02]  /*0370*/  FMUL R3, R4, R3 ;  /* 0x0000000304037220 */ /* 0x000fe40000400000 */
[----:B---3--:R-:W-:-:S02]  /*0380*/  FMUL R4, R14, R13 ;  /* 0x0000000d0e047220 */ /* 0x008fc40000400000 */
[----:B--2---:R-:W-:Y:S02]  /*0390*/  FFMA R8, R3, R10, R8 ;  /* 0x0000000a03087223 */ /* 0x004fe40000000008 */
[----:B------:R-:W-:Y:S02]  /*03a0*/  FMUL R4, R5, R4 ;  /* 0x0000000405047220 */ /* 0x000fe40000400000 */
[----:B------:R-:W-:Y:S02]  /*03b0*/  FADD R3, RZ, -R8 ;  /* 0x80000008ff037221 */ /* 0x000fe40000000000 */
[----:B------:R-:W-:Y:S02]  /*03c0*/  FFMA R9, R4, R11, R9 ;  /* 0x0000000b04097223 */ /* 0x000fe40000000009 */
[----:B------:R-:W-:Y:S02]  /*03d0*/  FMUL R4, R3, 1.4426950216293334961 ;  /* 0x3fb8aa3b03047820 */ /* 0x000fe40000400000 */
[----:B------:R-:W-:-:S04]  /*03e0*/  FADD R3, RZ, -R9 ;  /* 0x80000009ff037221 */ /* 0x000fc80000000000 */
[----:B------:R-:W-:Y:S01]  /*03f0*/  FMUL R6, R3, 1.4426950216293334961 ;  /* 0x3fb8aa3b03067820 */ /* 0x000fe20000400000 */
[----:B------:R-:W-:-:S04]  /*0400*/  FSETP.GEU.AND P1, PT, R4, -126, PT ;  /* 0xc2fc00000400780b */ /* 0x000fc80003f2e000 */
[----:B------:R-:W-:-:S09]  /*0410*/  FSETP.GEU.AND P2, PT, R6, -126, PT ;  /* 0xc2fc00000600780b */ /* 0x000fd20003f4e000 */
[----:B------:R-:W-:-:S04]  /*0420*/  @!P1 FMUL R4, R4, 0.5 ;  /* 0x3f00000004049820 */ /* 0x000fc80000400000 */
[----:B------:R-:W-:Y:S01]  /*0430*/  @!P2 FMUL R6, R6, 0.5 ;  /* 0x3f0000000606a820 */ /* 0x000fe20000400000 */
[----:B------:R-:W0:Y:S08]  /*0440*/  MUFU.EX2 R3, R4 ;  /* 0x0000000400037308 */ /* 0x000e300000000800 */
[----:B------:R-:W1:Y:S01]  /*0450*/  MUFU.EX2 R5, R6 ;  /* 0x0000000600057308 */ /* 0x000e620000000800 */
[----:B0-----:R-:W-:-:S04]  /*0460*/  @!P1 FMUL R3, R3, R3 ;  /* 0x0000000303039220 */ /* 0x001fc80000400000 */
[----:B------:R-:W-:Y:S01]  /*0470*/  FADD R7, R3, 1 ;  /* 0x3f80000003077421 */ /* 0x000fe20000000000 */
[----:B-1----:R-:W-:-:S04]  /*0480*/  @!P2 FMUL R5, R5, R5 ;  /* 0x000000050505a220 */ /* 0x002fc80000400000 */
[----:B------:R-:W-:Y:S01]  /*0490*/  FADD R10, R5, 1 ;  /* 0x3f800000050a7421 */ /* 0x000fe20000000000 */
[----:B------:R-:W-:Y:S01]  /*04a0*/  FSETP.GT.AND P1, PT, R7, 8.50705917302346158658e+37, PT ;  /* 0x7e8000000700780b */ /* 0x000fe20003f24000 */
[----:B------:R-:W0:Y:S03]  /*04b0*/  LDC.64 R4, c[0x0][0x210] ;  /* 0x00008400ff047b82 */ /* 0x000e260000000a00 */
[----:B------:R-:W-:-:S09]  /*04c0*/  FSETP.GT.AND P2, PT, R10, 8.50705917302346158658e+37, PT ;  /* 0x7e8000000a00780b */ /* 0x000fd20003f44000 */
[----:B------:R-:W-:-:S04]  /*04d0*/  @P1 FMUL R7, R7, 0.25 ;  /* 0x3e80000007071820 */ /* 0x000fc80000400000 */
[----:B------:R-:W-:Y:S02]  /*04e0*/  @P2 FMUL R10, R10, 0.25 ;  /* 0x3e8000000a0a2820 */ /* 0x000fe40000400000 */
[----:B------:R-:W1:Y:S08]  /*04f0*/  MUFU.RCP R7, R7 ;  /* 0x0000000700077308 */ /* 0x000e700000001000 */
[----:B------:R-:W2:Y:S01]  /*0500*/  MUFU.RCP R10, R10 ;  /* 0x0000000a000a7308 */ /* 0x000ea20000001000 */
[----:B------:R-:W-:-:S02]  /*0510*/  FSEL R6, R2, 1, P1 ;  /* 0x3f80000002067808 */ /* 0x000fc40000800000 */
[----:B------:R-:W-:-:S03]  /*0520*/  FSEL R3, R2, 1, P2 ;  /* 0x3f80000002037808 */ /* 0x000fc60001000000 */
[----:B-1----:R-:W-:-:S04]  /*0530*/  FMUL R11, R7, R6 ;  /* 0x00000006070b7220 */ /* 0x002fc80000400000 */
[----:B------:R-:W-:Y:S01]  /*0540*/  FMUL R8, R8, R11 ;  /* 0x0000000b08087220 */ /* 0x000fe20000400000 */
[----:B--2---:R-:W-:Y:S01]  /*0550*/  FMUL R6, R10, R3 ;  /* 0x000000030a067220 */ /* 0x004fe20000400000 */
[----:B0-----:R-:W-:-:S04]  /*0560*/  IMAD.WIDE R2, R0, 0x4, R4 ;  /* 0x0000000400027825 */ /* 0x001fc800078e0204 */
[----:B------:R-:W-:Y:S01]  /*0570*/  FMUL R9, R9, R6 ;  /* 0x0000000609097220 */ /* 0x000fe20000400000 */
[----:B------:R-:W-:Y:S06]  /*0580*/  @P0 EXIT ;  /* 0x000000000000094d */ /* 0x000fec0003800000 */
[----:B------:R-:W-:Y:S01]  /*0590*/  STG.E.64 desc[UR4][R2.64], R8 ;  /* 0x0000000802007986 */ /* 0x000fe2000c101b04 */
[----:B------:R-:W-:Y:S05]  /*05a0*/  EXIT ;  /* 0x000000000000794d */ /* 0x000fea0003800000 */
.L_x_0:
[----:B------:R-:W-:-:S00]  /*05b0*/  BRA `(.L_x_0) ;  /* 0xfffffffc00fc7947 */ /* 0x000fc0000383ffff */
[----:B------:R-:W-:-:S00]  /*05c0*/  NOP ;  /* 0x0000000000007918 */ /* 0x000fc00000000000 */
        /* <DEDUP_REMOVED lines=11> */
.L_x_1:


//--------------------- .nv.global.init           --------------------------
	.section	.nv.global.init,"aw",@progbits
.nv.global.init:
	.type		_$_str,@object
	.size		_$_str,(_$_str_$_2 - _$_str)
_$_str:
        /*0000*/ 	.byte	0x5f, 0x5f, 0x43, 0x55, 0x44, 0x41, 0x5f, 0x46, 0x54, 0x5a, 0x00
	.type		_$_str_$_2,@object
	.size		_$_str_$_2,(.L_1 - _$_str_$_2)
_$_str_$_2:
        /*000b*/ 	.byte	0x5f, 0x5f, 0x43, 0x55, 0x44, 0x41, 0x5f, 0x50, 0x52, 0x45, 0x43, 0x5f, 0x53, 0x51, 0x52, 0x54
        /*001b*/ 	.byte	0x00
.L_1:


//--------------------- .nv.constant0.triton_poi_fused__native_batch_norm_legit_no_training_silu_12 --------------------------
	.section	.nv.constant0.triton_poi_fused__native_batch_norm_legit_no_training_silu_12,"a",@progbits
	.sectionflags	@""
	.align	4
.nv.constant0.triton_poi_fused__native_batch_norm_legit_no_training_silu_12:
	.zero		580
